//
// Generated by NVIDIA NVVM Compiler
//
// Compiler Build ID: CL-36424714
// Cuda compilation tools, release 13.0, V13.0.88
// Based on NVVM 20.0.0
//

.version 9.0
.target sm_100
.address_size 64

	// .globl	_Z11add_uint128f
.extern .func  (.param .b32 func_retval0) vprintf
(
	.param .b64 vprintf_param_0,
	.param .b64 vprintf_param_1
)
;
.global .align 1 .b8 $str[16] = {37, 117, 32, 37, 117, 32, 37, 117, 32, 37, 117, 32, 37, 100, 10};

.visible .entry _Z11add_uint128f(
	.param .f32 _Z11add_uint128f_param_0
)
{
	.local .align 8 .b8 	__local_depot0[24];
	.reg .b64 	%SP;
	.reg .b64 	%SPL;
	.reg .b32 	%r<16>;
	.reg .b64 	%rd<5>;

	mov.u64 	%SPL, __local_depot0;
	cvta.local.u64 	%SP, %SPL;
	add.u64 	%rd1, %SP, 0;
	add.u64 	%rd2, %SPL, 0;
	mov.b32 	%r6, 1001203;
	mov.b32 	%r11, 3211;
	mov.b32 	%r12, 0;
	// begin inline asm
	{
	mul.lo.u32      %r1, %r12, %r12;    
	mul.hi.u32      %r2, %r12, %r12;    
	mad.lo.cc.u32   %r2, %r12, %r12, %r2;
	madc.hi.u32     %r3, %r12, %r12,  0;
	mad.lo.cc.u32   %r2, %r6, %r12, %r2;
	madc.hi.cc.u32  %r3, %r6, %r12, %r3;
	madc.hi.u32     %r4, %r12,%r11,  0;
	mad.lo.cc.u32   %r3, %r12,%r11, %r3;
	madc.hi.u32     %r4, %r6, %r12, %r4;
	mad.lo.cc.u32   %r3, %r6, %r12, %r3;
	madc.hi.u32     %r4, %r12, %r12, %r4;
	mad.lo.cc.u32   %r3, %r12, %r12, %r3;
	madc.lo.u32     %r4, %r12,%r12, %r4;
	mad.lo.u32      %r4, %r6,%r11, %r4;
	mad.lo.u32      %r4, %r12, %r12, %r4;
	mad.lo.u32      %r4, %r12, %r12, %r4;
	}
	// end inline asm
	mov.u32 	%r13, %tid.x;
	st.local.v2.u32 	[%rd2], {%r4, %r3};
	st.local.v2.u32 	[%rd2+8], {%r2, %r1};
	st.local.u32 	[%rd2+16], %r13;
	mov.u64 	%rd3, $str;
	cvta.global.u64 	%rd4, %rd3;
	{ // callseq 0, 0
	.param .b64 param0;
	st.param.b64 	[param0], %rd4;
	.param .b64 param1;
	st.param.b64 	[param1], %rd1;
	.param .b32 retval0;
	call.uni (retval0), 
	vprintf, 
	(
	param0, 
	param1
	);
	ld.param.b32 	%r14, [retval0];
	} // callseq 0
	ret;

}


// ===== COMPILED SASS (sm_100) =====

	.target	sm_100

	.elftype	@"ET_EXEC"


//--------------------- .note.nv.tkinfo           --------------------------
	.section	.note.nv.tkinfo,"",@"SHT_NOTE"
	.sectionflags	@"SHF_NOTE_NV_TKINFO"
	.tkinfo
        /*0018*/ 	.word	0x00000002
        /*0030*/ 	.string	""
        /*0030*/ 	.string	"ptxas"
        /*0030*/ 	.string	"Cuda compilation tools, release 13.0, V13.0.88"
        /*0030*/ 	.string	"Build cuda_13.0.r13.0/compiler.36424714_0"
        /*0030*/ 	.string	"-arch sm_100 -m 64 "



//--------------------- .note.nv.cuinfo           --------------------------
	.section	.note.nv.cuinfo,"",@"SHT_NOTE"
	.sectionflags	@"SHF_NOTE_NV_CUINFO"
        /*0018*/ 	.short	0x0002
        /*001a*/ 	.short	0x0064
        /*001c*/ 	.short	0x0082
	.zero		2


//--------------------- .nv.info                  --------------------------
	.section	.nv.info,"",@"SHT_CUDA_INFO"
	.align	4


	//----- nvinfo : EIATTR_REGCOUNT
	.align		4
        /*0000*/ 	.byte	0x04, 0x2f
        /*0002*/ 	.short	(.L_2 - .L_1)
	.align		4
.L_1:
        /*0004*/ 	.word	index@(_Z11add_uint128f)
        /*0008*/ 	.word	0x00000018


	//----- nvinfo : EIATTR_FRAME_SIZE
	.align		4
.L_2:
        /*000c*/ 	.byte	0x04, 0x11
        /*000e*/ 	.short	(.L_4 - .L_3)
	.align		4
.L_3:
        /*0010*/ 	.word	index@(_Z11add_uint128f)
        /*0014*/ 	.word	0x00000018


	//----- nvinfo : EIATTR_MIN_STACK_SIZE
	.align		4
.L_4:
        /*0018*/ 	.byte	0x04, 0x12
        /*001a*/ 	.short	(.L_6 - .L_5)
	.align		4
.L_5:
        /*001c*/ 	.word	index@(_Z11add_uint128f)
        /*0020*/ 	.word	0x00000018
.L_6:


//--------------------- .nv.compat                --------------------------
	.section	.nv.compat,"",@"SHT_CUDA_COMPAT_INFO"
	.align	4
        /*0000*/ 	.byte	0x02, 0x09, 0x00, 0x00, 0x02, 0x02, 0x01, 0x00, 0x02, 0x05, 0x05, 0x00, 0x03, 0x07, 0x01, 0x01
        /*0010*/ 	.byte	0x02, 0x03, 0x00, 0x00, 0x02, 0x06, 0x01, 0x00, 0x04, 0x0b, 0x08, 0x00, 0x09, 0x00, 0x00, 0x00
        /*0020*/ 	.byte	0x00, 0x00, 0x00, 0x00


//--------------------- .nv.info._Z11add_uint128f --------------------------
	.section	.nv.info._Z11add_uint128f,"",@"SHT_CUDA_INFO"
	.sectionflags	@""
	.align	4


	//----- nvinfo : EIATTR_CUDA_API_VERSION
	.align		4
        /*0000*/ 	.byte	0x04, 0x37
        /*0002*/ 	.short	(.L_8 - .L_7)
.L_7:
        /*0004*/ 	.word	0x00000082


	//----- nvinfo : EIATTR_KPARAM_INFO
	.align		4
.L_8:
        /*0008*/ 	.byte	0x04, 0x17
        /*000a*/ 	.short	(.L_10 - .L_9)
.L_9:
        /*000c*/ 	.word	0x00000000
        /*0010*/ 	.short	0x0000
        /*0012*/ 	.short	0x0000
        /*0014*/ 	.byte	0x00, 0xf0, 0x11, 0x00


	//----- nvinfo : EIATTR_SPARSE_MMA_MASK
	.align		4
.L_10:
        /*0018*/ 	.byte	0x03, 0x50
        /*001a*/ 	.short	0x0000


	//----- nvinfo : EIATTR_MAXREG_COUNT
	.align		4
        /*001c*/ 	.byte	0x03, 0x1b
        /*001e*/ 	.short	0x00ff


	//----- nvinfo : EIATTR_EXTERNS
	.align		4
        /*0020*/ 	.byte	0x04, 0x0f
        /*0022*/ 	.short	(.L_12 - .L_11)


	//   ....[0]....
	.align		4
.L_11:
        /*0024*/ 	.word	index@(vprintf)


	//----- nvinfo : EIATTR_MERCURY_ISA_VERSION
	.align		4
.L_12:
        /*0028*/ 	.byte	0x03, 0x5f
        /*002a*/ 	.short	0x0101


	//----- nvinfo : EIATTR_VRC_CTA_INIT_COUNT
	.align		4
        /*002c*/ 	.byte	0x02, 0x4a
	.zero		1
	.zero		1


	//----- nvinfo : EIATTR_SYSCALL_OFFSETS
	.align		4
        /*0030*/ 	.byte	0x04, 0x46
        /*0032*/ 	.short	(.L_14 - .L_13)


	//   ....[0]....
.L_13:
        /*0034*/ 	.word	0x00000190


	//----- nvinfo : EIATTR_EXIT_INSTR_OFFSETS
	.align		4
.L_14:
        /*0038*/ 	.byte	0x04, 0x1c
        /*003a*/ 	.short	(.L_16 - .L_15)


	//   ....[0]....
.L_15:
        /*003c*/ 	.word	0x000001a0


	//----- nvinfo : EIATTR_CBANK_PARAM_SIZE
	.align		4
.L_16:
        /*0040*/ 	.byte	0x03, 0x19
        /*0042*/ 	.short	0x0004


	//----- nvinfo : EIATTR_PARAM_CBANK
	.align		4
        /*0044*/ 	.byte	0x04, 0x0a
        /*0046*/ 	.short	(.L_18 - .L_17)
	.align		4
.L_17:
        /*0048*/ 	.word	index@(.nv.constant0._Z11add_uint128f)
        /*004c*/ 	.short	0x0380
        /*004e*/ 	.short	0x0004


	//----- nvinfo : EIATTR_SW_WAR
	.align		4
.L_18:
        /*0050*/ 	.byte	0x04, 0x36
        /*0052*/ 	.short	(.L_20 - .L_19)
.L_19:
        /*0054*/ 	.word	0x00000008
.L_20:


//--------------------- .nv.callgraph             --------------------------
	.section	.nv.callgraph,"",@"SHT_CUDA_CALLGRAPH"
	.align	4
	.sectionentsize	8
	.align		4
        /*0000*/ 	.word	0x00000000
	.align		4
        /*0004*/ 	.word	0xffffffff
	.align		4
        /*0008*/ 	.word	index@(_Z11add_uint128f)
	.align		4
        /*000c*/ 	.word	index@(vprintf)
	.align		4
        /*0010*/ 	.word	0x00000000
	.align		4
        /*0014*/ 	.word	0xfffffffe
	.align		4
        /*0018*/ 	.word	0x00000000
	.align		4
        /*001c*/ 	.word	0xfffffffd
	.align		4
        /*0020*/ 	.word	0x00000000
	.align		4
        /*0024*/ 	.word	0xfffffffc


//--------------------- .nv.constant4             --------------------------
	.section	.nv.constant4,"a",@progbits
	.align	8
	.align		8
.nv.constant4:
        /*0000*/ 	.dword	vprintf
	.align		8
        /*0008*/ 	.dword	$str


//--------------------- .text._Z11add_uint128f    --------------------------
	.section	.text._Z11add_uint128f,"ax",@progbits
	.align	128
        .global         _Z11add_uint128f
        .type           _Z11add_uint128f,@function
        .size           _Z11add_uint128f,(.L_x_2 - _Z11add_uint128f)
        .other          _Z11add_uint128f,@"STO_CUDA_ENTRY STV_DEFAULT"
_Z11add_uint128f:
.text._Z11add_uint128f:
[----:B------:R-:W0:Y:S01]  /*0000*/  LDC R1, c[0x0][0x37c] ;  /* 0x0000df00ff017b82 */ /* 0x000e220000000800 */
[----:B------:R-:W1:Y:S01]  /*0010*/  S2R R10, SR_TID.X ;  /* 0x00000000000a7919 */ /* 0x000e620000002100 */
[----:B------:R-:W-:Y:S01]  /*0020*/  IMAD.HI.U32 R3, P1, RZ, 0xf46f3, RZ ;  /* 0x000f46f3ff037827 */ /* 0x000fe200078200ff */
[----:B------:R-:W2:Y:S03]  /*0030*/  LDCU UR4, c[0x0][0x2f8] ;  /* 0x00005f00ff0477ac */ /* 0x000ea60008000800 */
[----:B------:R-:W-:Y:S01]  /*0040*/  IMAD.X R0, RZ, RZ, RZ, P1 ;  /* 0x000000ffff007224 */ /* 0x000fe200008e06ff */
[-C--:B------:R-:W-:Y:S01]  /*0050*/  IADD3 RZ, P0, PT, RZ, R3.reuse, RZ ;  /* 0x00000003ffff7210 */ /* 0x080fe20007f1e0ff */
[----:B0-----:R-:W-:Y:S01]  /*0060*/  VIADD R1, R1, 0xffffffe8 ;  /* 0xffffffe801017836 */ /* 0x001fe20000000000 */
[----:B------:R-:W-:Y:S01]  /*0070*/  IADD3 RZ, P1, PT, RZ, R3, RZ ;  /* 0x00000003ffff7210 */ /* 0x000fe20007f3e0ff */
[----:B------:R-:W0:Y:S01]  /*0080*/  LDCU.64 UR6, c[0x4][0x8] ;  /* 0x01000100ff0677ac */ /* 0x000e220008000a00 */
[----:B------:R-:W-:-:S02]  /*0090*/  IADD3.X R0, PT, PT, RZ, R0, RZ, P0, !PT ;  /* 0x00000000ff007210 */ /* 0x000fc400007fe4ff */
[----:B------:R-:W-:Y:S01]  /*00a0*/  IADD3 RZ, P0, PT, RZ, R3, RZ ;  /* 0x00000003ffff7210 */ /* 0x000fe20007f1e0ff */
[----:B------:R3:W-:Y:S01]  /*00b0*/  STL.64 [R1+0x8], RZ ;  /* 0x000008ff01007387 */ /* 0x0007e20000100a00 */
[----:B------:R-:W4:Y:S01]  /*00c0*/  LDCU UR5, c[0x0][0x2fc] ;  /* 0x00005f80ff0577ac */ /* 0x000f220008000800 */
[----:B------:R-:W-:-:S04]  /*00d0*/  IMAD.X R0, RZ, RZ, R0, P1 ;  /* 0x000000ffff007224 */ /* 0x000fc800008e0600 */
[----:B------:R-:W-:Y:S01]  /*00e0*/  IMAD.X R0, RZ, RZ, R0, P0 ;  /* 0x000000ffff007224 */ /* 0x000fe200000e0600 */
[----:B--2---:R-:W-:-:S03]  /*00f0*/  IADD3 R6, P0, PT, R1, UR4, RZ ;  /* 0x0000000401067c10 */ /* 0x004fc6000ff1e0ff */
[----:B------:R-:W-:Y:S01]  /*0100*/  VIADD R2, R0, 0xbf9ee9f1 ;  /* 0xbf9ee9f100027836 */ /* 0x000fe20000000000 */
[----:B------:R-:W-:Y:S02]  /*0110*/  MOV R0, 0x0 ;  /* 0x0000000000007802 */ /* 0x000fe40000000f00 */
[----:B0-----:R-:W-:Y:S02]  /*0120*/  MOV R4, UR6 ;  /* 0x0000000600047c02 */ /* 0x001fe40008000f00 */
[----:B------:R3:W-:Y:S01]  /*0130*/  STL.64 [R1], R2 ;  /* 0x0000000201007387 */ /* 0x0007e20000100a00 */
[----:B------:R3:W0:Y:S01]  /*0140*/  LDC.64 R8, c[0x4][R0] ;  /* 0x0100000000087b82 */ /* 0x0006220000000a00 */
[----:B------:R-:W-:Y:S02]  /*0150*/  IMAD.U32 R5, RZ, RZ, UR7 ;  /* 0x00000007ff057e24 */ /* 0x000fe4000f8e00ff */
[----:B-1----:R3:W-:Y:S01]  /*0160*/  STL [R1+0x10], R10 ;  /* 0x0000100a01007387 */ /* 0x0027e20000100800 */
[----:B----4-:R-:W-:-:S07]  /*0170*/  IADD3.X R7, PT, PT, RZ, UR5, RZ, P0, !PT ;  /* 0x00000005ff077c10 */ /* 0x010fce00087fe4ff */
[----:B------:R-:W-:-:S07]  /*0180*/  LEPC R20, `(.L_x_0) ;  /* 0x000000001014794e */ /* 0x000fce0000000000 */
[----:B0--3--:R-:W-:Y:S05]  /*0190*/  CALL.ABS.NOINC R8 ;  /* 0x0000000008007343 */ /* 0x009fea0003c00000 */
.L_x_0:
[----:B------:R-:W-:Y:S05]  /*01a0*/  EXIT ;  /* 0x000000000000794d */ /* 0x000fea0003800000 */
.L_x_1:
[----:B------:R-:W-:-:S00]  /*01b0*/  BRA `(.L_x_1) ;  /* 0xfffffffc00fc7947 */ /* 0x000fc0000383ffff */
[----:B------:R-:W-:-:S00]  /*01c0*/  NOP ;  /* 0x0000000000007918 */ /* 0x000fc00000000000 */
        /* <DEDUP_REMOVED lines=11> */
.L_x_2:


//--------------------- .nv.global.init           --------------------------
	.section	.nv.global.init,"aw",@progbits
.nv.global.init:
	.type		$str,@object
	.size		$str,(.L_0 - $str)
$str:
        /*0000*/ 	.byte	0x25, 0x75, 0x20, 0x25, 0x75, 0x20, 0x25, 0x75, 0x20, 0x25, 0x75, 0x20, 0x25, 0x64, 0x0a, 0x00
.L_0:


//--------------------- .nv.shared.reserved.0     --------------------------
	.section	.nv.shared.reserved.0,"aw",@nobits
	.weak		__nv_reservedSMEM_offset_0_alias
	.size		__nv_reservedSMEM_offset_0_alias, 0, 64
	.other		__nv_reservedSMEM_offset_0_alias,@"STO_CUDA_RESERVED_SHARED STV_DEFAULT"
__nv_reservedSMEM_offset_0_alias:
	.zero		0
	.zero		64


//--------------------- .nv.constant0._Z11add_uint128f --------------------------
	.section	.nv.constant0._Z11add_uint128f,"a",@progbits
	.sectionflags	@""
	.align	4
.nv.constant0._Z11add_uint128f:
	.zero		900


//--------------------- SYMBOLS --------------------------

	.type		.nv.reservedSmem.offset0,@object
	.size		.nv.reservedSmem.offset0,0x4
	.type		vprintf,@function
